//
// Generated by NVIDIA NVVM Compiler
//
// Compiler Build ID: CL-36424714
// Cuda compilation tools, release 13.0, V13.0.88
// Based on NVVM 20.0.0
//

.version 9.0
.target sm_100
.address_size 64

	// .globl	_Z16warp_reduce_demov
.extern .func  (.param .b32 func_retval0) vprintf
(
	.param .b64 vprintf_param_0,
	.param .b64 vprintf_param_1
)
;
.global .align 1 .b8 $str[40] = {84, 37, 100, 58, 32, 109, 97, 115, 107, 61, 37, 100, 44, 32, 116, 109, 112, 61, 37, 46, 49, 102, 44, 32, 118, 97, 108, 61, 37, 46, 49, 102, 45, 62, 37, 46, 49, 102, 10};
.global .align 1 .b8 $str$1[32] = {45, 45, 32, 66, 101, 102, 111, 114, 101, 32, 114, 101, 100, 117, 99, 101, 58, 32, 84, 37, 100, 32, 118, 97, 108, 61, 37, 46, 49, 102, 10};
.global .align 1 .b8 $str$2[30] = {10, 42, 42, 32, 70, 105, 110, 97, 108, 32, 87, 97, 114, 112, 32, 83, 117, 109, 32, 61, 32, 37, 46, 49, 102, 32, 42, 42, 10};

.visible .entry _Z16warp_reduce_demov()
{
	.local .align 16 .b8 	__local_depot0[48];
	.reg .b64 	%SP;
	.reg .b64 	%SPL;
	.reg .pred 	%p<7>;
	.reg .b32 	%r<32>;
	.reg .b32 	%f<12>;
	.reg .b64 	%rd<12>;
	.reg .b64 	%fd<12>;

	mov.u64 	%SPL, __local_depot0;
	cvta.local.u64 	%SP, %SPL;
	add.u64 	%rd2, %SP, 32;
	add.u64 	%rd1, %SPL, 32;
	mov.u32 	%r1, %tid.x;
	add.s32 	%r2, %r1, 1;
	cvt.rn.f64.u32 	%fd2, %r2;
	st.local.u32 	[%rd1], %r1;
	st.local.f64 	[%rd1+8], %fd2;
	mov.u64 	%rd3, $str$1;
	cvta.global.u64 	%rd4, %rd3;
	{ // callseq 0, 0
	.param .b64 param0;
	st.param.b64 	[param0], %rd4;
	.param .b64 param1;
	st.param.b64 	[param1], %rd2;
	.param .b32 retval0;
	call.uni (retval0), 
	vprintf, 
	(
	param0, 
	param1
	);
	ld.param.b32 	%r3, [retval0];
	} // callseq 0
	add.u64 	%rd5, %SP, 0;
	add.u64 	%rd6, %SPL, 0;
	cvt.rn.f32.u32 	%f1, %r2;
	mov.b32 	%r5, %f1;
	shfl.sync.bfly.b32	%r6|%p1, %r5, 16, 31, -1;
	mov.b32 	%f2, %r6;
	cvt.f64.f32 	%fd3, %f2;
	add.f32 	%f3, %f1, %f2;
	cvt.f64.f32 	%fd4, %f3;
	mov.b32 	%r7, 16;
	st.local.v2.u32 	[%rd6], {%r1, %r7};
	st.local.f64 	[%rd6+8], %fd3;
	st.local.v2.f64 	[%rd6+16], {%fd2, %fd4};
	mov.u64 	%rd7, $str;
	cvta.global.u64 	%rd8, %rd7;
	{ // callseq 1, 0
	.param .b64 param0;
	st.param.b64 	[param0], %rd8;
	.param .b64 param1;
	st.param.b64 	[param1], %rd5;
	.param .b32 retval0;
	call.uni (retval0), 
	vprintf, 
	(
	param0, 
	param1
	);
	ld.param.b32 	%r8, [retval0];
	} // callseq 1
	mov.b32 	%r10, %f3;
	shfl.sync.bfly.b32	%r11|%p2, %r10, 8, 31, -1;
	mov.b32 	%f4, %r11;
	cvt.f64.f32 	%fd5, %f4;
	add.f32 	%f5, %f3, %f4;
	cvt.f64.f32 	%fd6, %f5;
	mov.b32 	%r12, 8;
	st.local.v2.u32 	[%rd6], {%r1, %r12};
	st.local.f64 	[%rd6+8], %fd5;
	st.local.v2.f64 	[%rd6+16], {%fd4, %fd6};
	{ // callseq 2, 0
	.param .b64 param0;
	st.param.b64 	[param0], %rd8;
	.param .b64 param1;
	st.param.b64 	[param1], %rd5;
	.param .b32 retval0;
	call.uni (retval0), 
	vprintf, 
	(
	param0, 
	param1
	);
	ld.param.b32 	%r13, [retval0];
	} // callseq 2
	mov.b32 	%r15, %f5;
	shfl.sync.bfly.b32	%r16|%p3, %r15, 4, 31, -1;
	mov.b32 	%f6, %r16;
	cvt.f64.f32 	%fd7, %f6;
	add.f32 	%f7, %f5, %f6;
	cvt.f64.f32 	%fd8, %f7;
	mov.b32 	%r17, 4;
	st.local.v2.u32 	[%rd6], {%r1, %r17};
	st.local.f64 	[%rd6+8], %fd7;
	st.local.v2.f64 	[%rd6+16], {%fd6, %fd8};
	{ // callseq 3, 0
	.param .b64 param0;
	st.param.b64 	[param0], %rd8;
	.param .b64 param1;
	st.param.b64 	[param1], %rd5;
	.param .b32 retval0;
	call.uni (retval0), 
	vprintf, 
	(
	param0, 
	param1
	);
	ld.param.b32 	%r18, [retval0];
	} // callseq 3
	mov.b32 	%r20, %f7;
	shfl.sync.bfly.b32	%r21|%p4, %r20, 2, 31, -1;
	mov.b32 	%f8, %r21;
	cvt.f64.f32 	%fd9, %f8;
	add.f32 	%f9, %f7, %f8;
	cvt.f64.f32 	%fd10, %f9;
	mov.b32 	%r22, 2;
	st.local.v2.u32 	[%rd6], {%r1, %r22};
	st.local.f64 	[%rd6+8], %fd9;
	st.local.v2.f64 	[%rd6+16], {%fd8, %fd10};
	{ // callseq 4, 0
	.param .b64 param0;
	st.param.b64 	[param0], %rd8;
	.param .b64 param1;
	st.param.b64 	[param1], %rd5;
	.param .b32 retval0;
	call.uni (retval0), 
	vprintf, 
	(
	param0, 
	param1
	);
	ld.param.b32 	%r23, [retval0];
	} // callseq 4
	mov.b32 	%r25, %f9;
	shfl.sync.bfly.b32	%r26|%p5, %r25, 1, 31, -1;
	mov.b32 	%f10, %r26;
	cvt.f64.f32 	%fd11, %f10;
	add.f32 	%f11, %f9, %f10;
	cvt.f64.f32 	%fd1, %f11;
	mov.b32 	%r27, 1;
	st.local.v2.u32 	[%rd6], {%r1, %r27};
	st.local.f64 	[%rd6+8], %fd11;
	st.local.v2.f64 	[%rd6+16], {%fd10, %fd1};
	{ // callseq 5, 0
	.param .b64 param0;
	st.param.b64 	[param0], %rd8;
	.param .b64 param1;
	st.param.b64 	[param1], %rd5;
	.param .b32 retval0;
	call.uni (retval0), 
	vprintf, 
	(
	param0, 
	param1
	);
	ld.param.b32 	%r28, [retval0];
	} // callseq 5
	setp.ne.s32 	%p6, %r1, 0;
	@%p6 bra 	$L__BB0_2;
	st.local.f64 	[%rd1], %fd1;
	mov.u64 	%rd9, $str$2;
	cvta.global.u64 	%rd10, %rd9;
	{ // callseq 6, 0
	.param .b64 param0;
	st.param.b64 	[param0], %rd10;
	.param .b64 param1;
	st.param.b64 	[param1], %rd2;
	.param .b32 retval0;
	call.uni (retval0), 
	vprintf, 
	(
	param0, 
	param1
	);
	ld.param.b32 	%r30, [retval0];
	} // callseq 6
$L__BB0_2:
	ret;

}


// ===== COMPILED SASS (sm_100) =====

	.target	sm_100

	.elftype	@"ET_EXEC"


//--------------------- .note.nv.tkinfo           --------------------------
	.section	.note.nv.tkinfo,"",@"SHT_NOTE"
	.sectionflags	@"SHF_NOTE_NV_TKINFO"
	.tkinfo
        /*0018*/ 	.word	0x00000002
        /*0030*/ 	.string	""
        /*0030*/ 	.string	"ptxas"
        /*0030*/ 	.string	"Cuda compilation tools, release 13.0, V13.0.88"
        /*0030*/ 	.string	"Build cuda_13.0.r13.0/compiler.36424714_0"
        /*0030*/ 	.string	"-arch sm_100 -m 64 "



//--------------------- .note.nv.cuinfo           --------------------------
	.section	.note.nv.cuinfo,"",@"SHT_NOTE"
	.sectionflags	@"SHF_NOTE_NV_CUINFO"
        /*0018*/ 	.short	0x0002
        /*001a*/ 	.short	0x0064
        /*001c*/ 	.short	0x0082
	.zero		2


//--------------------- .nv.info                  --------------------------
	.section	.nv.info,"",@"SHT_CUDA_INFO"
	.align	4


	//----- nvinfo : EIATTR_REGCOUNT
	.align		4
        /*0000*/ 	.byte	0x04, 0x2f
        /*0002*/ 	.short	(.L_4 - .L_3)
	.align		4
.L_3:
        /*0004*/ 	.word	index@(_Z16warp_reduce_demov)
        /*0008*/ 	.word	0x00000020


	//----- nvinfo : EIATTR_FRAME_SIZE
	.align		4
.L_4:
        /*000c*/ 	.byte	0x04, 0x11
        /*000e*/ 	.short	(.L_6 - .L_5)
	.align		4
.L_5:
        /*0010*/ 	.word	index@(_Z16warp_reduce_demov)
        /*0014*/ 	.word	0x00000030


	//----- nvinfo : EIATTR_MIN_STACK_SIZE
	.align		4
.L_6:
        /*0018*/ 	.byte	0x04, 0x12
        /*001a*/ 	.short	(.L_8 - .L_7)
	.align		4
.L_7:
        /*001c*/ 	.word	index@(_Z16warp_reduce_demov)
        /*0020*/ 	.word	0x00000030
.L_8:


//--------------------- .nv.compat                --------------------------
	.section	.nv.compat,"",@"SHT_CUDA_COMPAT_INFO"
	.align	4
        /*0000*/ 	.byte	0x02, 0x09, 0x00, 0x00, 0x02, 0x02, 0x01, 0x00, 0x02, 0x05, 0x05, 0x00, 0x03, 0x07, 0x01, 0x01
        /*0010*/ 	.byte	0x02, 0x03, 0x00, 0x00, 0x02, 0x06, 0x01, 0x00, 0x04, 0x0b, 0x08, 0x00, 0x09, 0x00, 0x00, 0x00
        /*0020*/ 	.byte	0x00, 0x00, 0x00, 0x00


//--------------------- .nv.info._Z16warp_reduce_demov --------------------------
	.section	.nv.info._Z16warp_reduce_demov,"",@"SHT_CUDA_INFO"
	.sectionflags	@""
	.align	4


	//----- nvinfo : EIATTR_CUDA_API_VERSION
	.align		4
        /*0000*/ 	.byte	0x04, 0x37
        /*0002*/ 	.short	(.L_10 - .L_9)
.L_9:
        /*0004*/ 	.word	0x00000082


	//----- nvinfo : EIATTR_SPARSE_MMA_MASK
	.align		4
.L_10:
        /*0008*/ 	.byte	0x03, 0x50
        /*000a*/ 	.short	0x0000


	//----- nvinfo : EIATTR_MAXREG_COUNT
	.align		4
        /*000c*/ 	.byte	0x03, 0x1b
        /*000e*/ 	.short	0x00ff


	//----- nvinfo : EIATTR_EXTERNS
	.align		4
        /*0010*/ 	.byte	0x04, 0x0f
        /*0012*/ 	.short	(.L_12 - .L_11)


	//   ....[0]....
	.align		4
.L_11:
        /*0014*/ 	.word	index@(vprintf)


	//----- nvinfo : EIATTR_MERCURY_ISA_VERSION
	.align		4
.L_12:
        /*0018*/ 	.byte	0x03, 0x5f
        /*001a*/ 	.short	0x0101


	//----- nvinfo : EIATTR_COOP_GROUP_MASK_REGIDS
	.align		4
        /*001c*/ 	.byte	0x04, 0x29
        /*001e*/ 	.short	(.L_14 - .L_13)


	//   ....[0]....
.L_13:
        /*0020*/ 	.word	0xffffffff


	//   ....[1]....
        /*0024*/ 	.word	0xffffffff


	//   ....[2]....
        /*0028*/ 	.word	0xffffffff


	//   ....[3]....
        /*002c*/ 	.word	0xffffffff


	//   ....[4]....
        /*0030*/ 	.word	0xffffffff


	//   ....[5]....
        /*0034*/ 	.word	0x0500000f


	//   ....[6]....
        /*0038*/ 	.word	0x0500000f


	//   ....[7]....
        /*003c*/ 	.word	0x0500000f


	//   ....[8]....
        /*0040*/ 	.word	0x0500000f


	//   ....[9]....
        /*0044*/ 	.word	0x0500000f


	//----- nvinfo : EIATTR_COOP_GROUP_INSTR_OFFSETS
	.align		4
.L_14:
        /*0048*/ 	.byte	0x04, 0x28
        /*004a*/ 	.short	(.L_16 - .L_15)


	//   ....[0]....
.L_15:
        /*004c*/ 	.word	0x00000190


	//   ....[1]....
        /*0050*/ 	.word	0x00000290


	//   ....[2]....
        /*0054*/ 	.word	0x000003b0


	//   ....[3]....
        /*0058*/ 	.word	0x000004d0


	//   ....[4]....
        /*005c*/ 	.word	0x000005f0


	//   ....[5]....
        /*0060*/ 	.word	0x00000850


	//   ....[6]....
        /*0064*/ 	.word	0x00000980


	//   ....[7]....
        /*0068*/ 	.word	0x00000b20


	//   ....[8]....
        /*006c*/ 	.word	0x00000cc0


	//   ....[9]....
        /*0070*/ 	.word	0x00000e60


	//----- nvinfo : EIATTR_VRC_CTA_INIT_COUNT
	.align		4
.L_16:
        /*0074*/ 	.byte	0x02, 0x4a
	.zero		1
	.zero		1


	//----- nvinfo : EIATTR_SYSCALL_OFFSETS
	.align		4
        /*0078*/ 	.byte	0x04, 0x46
        /*007a*/ 	.short	(.L_18 - .L_17)


	//   ....[0]....
.L_17:
        /*007c*/ 	.word	0x00000150


	//   ....[1]....
        /*0080*/ 	.word	0x00000280


	//   ....[2]....
        /*0084*/ 	.word	0x000003a0


	//   ....[3]....
        /*0088*/ 	.word	0x000004c0


	//   ....[4]....
        /*008c*/ 	.word	0x000005e0


	//   ....[5]....
        /*0090*/ 	.word	0x00000700


	//   ....[6]....
        /*0094*/ 	.word	0x000007b0


	//   ....[7]....
        /*0098*/ 	.word	0x00000910


	//   ....[8]....
        /*009c*/ 	.word	0x00000ab0


	//   ....[9]....
        /*00a0*/ 	.word	0x00000c50


	//   ....[10]....
        /*00a4*/ 	.word	0x00000df0


	//----- nvinfo : EIATTR_EXIT_INSTR_OFFSETS
	.align		4
.L_18:
        /*00a8*/ 	.byte	0x04, 0x1c
        /*00aa*/ 	.short	(.L_20 - .L_19)


	//   ....[0]....
.L_19:
        /*00ac*/ 	.word	0x00000720


	//   ....[1]....
        /*00b0*/ 	.word	0x000007c0


	//----- nvinfo : EIATTR_CRS_STACK_SIZE
	.align		4
.L_20:
        /*00b4*/ 	.byte	0x04, 0x1e
        /*00b6*/ 	.short	(.L_22 - .L_21)
.L_21:
        /*00b8*/ 	.word	0x00000000


	//----- nvinfo : EIATTR_SW_WAR
	.align		4
.L_22:
        /*00bc*/ 	.byte	0x04, 0x36
        /*00be*/ 	.short	(.L_24 - .L_23)
.L_23:
        /*00c0*/ 	.word	0x00000008
.L_24:


//--------------------- .nv.callgraph             --------------------------
	.section	.nv.callgraph,"",@"SHT_CUDA_CALLGRAPH"
	.align	4
	.sectionentsize	8
	.align		4
        /*0000*/ 	.word	0x00000000
	.align		4
        /*0004*/ 	.word	0xffffffff
	.align		4
        /*0008*/ 	.word	index@(_Z16warp_reduce_demov)
	.align		4
        /*000c*/ 	.word	index@(vprintf)
	.align		4
        /*0010*/ 	.word	0x00000000
	.align		4
        /*0014*/ 	.word	0xfffffffe
	.align		4
        /*0018*/ 	.word	0x00000000
	.align		4
        /*001c*/ 	.word	0xfffffffd
	.align		4
        /*0020*/ 	.word	0x00000000
	.align		4
        /*0024*/ 	.word	0xfffffffc


//--------------------- .nv.constant4             --------------------------
	.section	.nv.constant4,"a",@progbits
	.align	8
	.align		8
.nv.constant4:
        /*0000*/ 	.dword	vprintf
	.align		8
        /*0008*/ 	.dword	$str
	.align		8
        /*0010*/ 	.dword	$str$1
	.align		8
        /*0018*/ 	.dword	$str$2


//--------------------- .text._Z16warp_reduce_demov --------------------------
	.section	.text._Z16warp_reduce_demov,"ax",@progbits
	.align	128
        .global         _Z16warp_reduce_demov
        .type           _Z16warp_reduce_demov,@function
        .size           _Z16warp_reduce_demov,(.L_x_23 - _Z16warp_reduce_demov)
        .other          _Z16warp_reduce_demov,@"STO_CUDA_ENTRY STV_DEFAULT"
_Z16warp_reduce_demov:
.text._Z16warp_reduce_demov:
[----:B------:R-:W0:Y:S01]  /*0000*/  LDC R1, c[0x0][0x37c] ;  /* 0x0000df00ff017b82 */ /* 0x000e220000000800 */
[----:B------:R-:W1:Y:S01]  /*0010*/  S2R R2, SR_TID.X ;  /* 0x0000000000027919 */ /* 0x000e620000002100 */
[----:B------:R-:W2:Y:S01]  /*0020*/  LDCU UR4, c[0x0][0x2f8] ;  /* 0x00005f00ff0477ac */ /* 0x000ea20008000800 */
[----:B0-----:R-:W-:Y:S01]  /*0030*/  VIADD R1, R1, 0xffffffd0 ;  /* 0xffffffd001017836 */ /* 0x001fe20000000000 */
[----:B------:R-:W-:Y:S01]  /*0040*/  MOV R28, 0x0 ;  /* 0x00000000001c7802 */ /* 0x000fe20000000f00 */
[----:B------:R-:W0:Y:S03]  /*0050*/  LDCU UR5, c[0x0][0x2fc] ;  /* 0x00005f80ff0577ac */ /* 0x000e260008000800 */
[----:B------:R3:W4:Y:S01]  /*0060*/  LDC.64 R8, c[0x4][R28] ;  /* 0x010000001c087b82 */ /* 0x0007220000000a00 */
[----:B------:R-:W5:Y:S01]  /*0070*/  LDCU.64 UR6, c[0x4][0x10] ;  /* 0x01000200ff0677ac */ /* 0x000f620008000a00 */
[----:B--2---:R-:W-:-:S04]  /*0080*/  IADD3 R25, P0, PT, R1, UR4, RZ ;  /* 0x0000000401197c10 */ /* 0x004fc8000ff1e0ff */
[----:B0-----:R-:W-:Y:S02]  /*0090*/  IADD3.X R24, PT, PT, RZ, UR5, RZ, P0, !PT ;  /* 0x00000005ff187c10 */ /* 0x001fe400087fe4ff */
[----:B------:R-:W-:Y:S01]  /*00a0*/  IADD3 R27, P0, PT, R25, 0x20, RZ ;  /* 0x00000020191b7810 */ /* 0x000fe20007f1e0ff */
[----:B-----5:R-:W-:Y:S01]  /*00b0*/  IMAD.U32 R4, RZ, RZ, UR6 ;  /* 0x00000006ff047e24 */ /* 0x020fe2000f8e00ff */
[----:B------:R-:W-:-:S03]  /*00c0*/  MOV R5, UR7 ;  /* 0x0000000700057c02 */ /* 0x000fc60008000f00 */
[----:B------:R-:W-:Y:S02]  /*00d0*/  IMAD.X R26, RZ, RZ, R24, P0 ;  /* 0x000000ffff1a7224 */ /* 0x000fe400000e0618 */
[----:B-1----:R-:W-:Y:S01]  /*00e0*/  VIADD R18, R2, 0x1 ;  /* 0x0000000102127836 */ /* 0x002fe20000000000 */
[----:B------:R3:W-:Y:S01]  /*00f0*/  STL [R1+0x20], R2 ;  /* 0x0000200201007387 */ /* 0x0007e20000100800 */
[----:B------:R-:W-:Y:S02]  /*0100*/  IMAD.MOV.U32 R6, RZ, RZ, R27 ;  /* 0x000000ffff067224 */ /* 0x000fe400078e001b */
[----:B------:R-:W0:Y:S01]  /*0110*/  I2F.F64.U32 R16, R18 ;  /* 0x0000001200107312 */ /* 0x000e220000201800 */
[----:B------:R-:W-:Y:S01]  /*0120*/  IMAD.MOV.U32 R7, RZ, RZ, R26 ;  /* 0x000000ffff077224 */ /* 0x000fe200078e001a */
[----:B0-----:R3:W-:Y:S06]  /*0130*/  STL.64 [R1+0x28], R16 ;  /* 0x0000281001007387 */ /* 0x0017ec0000100a00 */
[----:B------:R-:W-:-:S07]  /*0140*/  LEPC R20, `(.L_x_0) ;  /* 0x000000001014794e */ /* 0x000fce0000000000 */
[----:B---34-:R-:W-:Y:S05]  /*0150*/  CALL.ABS.NOINC R8 ;  /* 0x0000000008007343 */ /* 0x018fea0003c00000 */
.L_x_0:
[----:B------:R-:W-:Y:S01]  /*0160*/  UMOV UR4, 0xffffffff ;  /* 0xffffffff00047882 */ /* 0x000fe20000000000 */
[----:B------:R-:W-:Y:S02]  /*0170*/  I2FP.F32.U32 R13, R18 ;  /* 0x00000012000d7245 */ /* 0x000fe40000201000 */
[----:B------:R-:W-:Y:S05]  /*0180*/  BRA.DIV UR4, `(.L_x_1) ;  /* 0x0000000604907947 */ /* 0x000fea000b800000 */
[----:B------:R-:W0:Y:S01]  /*0190*/  SHFL.BFLY PT, R14, R13, 0x10, 0x1f ;  /* 0x0e001f000d0e7f89 */ /* 0x000e2200000e0000 */
[----:B------:R-:W-:Y:S01]  /*01a0*/  HFMA2 R3, -RZ, RZ, 0, 9.5367431640625e-07 ;  /* 0x00000010ff037431 */ /* 0x000fe200000001ff */
[----:B------:R1:W2:Y:S01]  /*01b0*/  LDC.64 R8, c[0x4][R28] ;  /* 0x010000001c087b82 */ /* 0x0002a20000000a00 */
[----:B------:R-:W3:Y:S01]  /*01c0*/  LDCU.64 UR4, c[0x4][0x8] ;  /* 0x01000100ff0477ac */ /* 0x000ee20008000a00 */
[----:B------:R-:W-:Y:S01]  /*01d0*/  MOV R6, R25 ;  /* 0x0000001900067202 */ /* 0x000fe20000000f00 */
[----:B------:R-:W-:Y:S01]  /*01e0*/  IMAD.MOV.U32 R7, RZ, RZ, R24 ;  /* 0x000000ffff077224 */ /* 0x000fe200078e0018 */
[----:B------:R1:W-:Y:S01]  /*01f0*/  STL.64 [R1], R2 ;  /* 0x0000000201007387 */ /* 0x0003e20000100a00 */
[----:B---3--:R-:W-:Y:S02]  /*0200*/  IMAD.U32 R4, RZ, RZ, UR4 ;  /* 0x00000004ff047e24 */ /* 0x008fe4000f8e00ff */
[----:B------:R-:W-:Y:S02]  /*0210*/  IMAD.U32 R5, RZ, RZ, UR5 ;  /* 0x00000005ff057e24 */ /* 0x000fe4000f8e00ff */
[----:B0-----:R-:W-:Y:S01]  /*0220*/  FADD R29, R13, R14 ;  /* 0x0000000e0d1d7221 */ /* 0x001fe20000000000 */
[----:B------:R-:W0:Y:S08]  /*0230*/  F2F.F64.F32 R10, R14 ;  /* 0x0000000e000a7310 */ /* 0x000e300000201800 */
[----:B------:R-:W3:Y:S01]  /*0240*/  F2F.F64.F32 R18, R29 ;  /* 0x0000001d00127310 */ /* 0x000ee20000201800 */
[----:B0-----:R1:W-:Y:S04]  /*0250*/  STL.64 [R1+0x8], R10 ;  /* 0x0000080a01007387 */ /* 0x0013e80000100a00 */
[----:B---3--:R1:W-:Y:S02]  /*0260*/  STL.128 [R1+0x10], R16 ;  /* 0x0000101001007387 */ /* 0x0083e40000100c00 */
[----:B------:R-:W-:-:S07]  /*0270*/  LEPC R20, `(.L_x_2) ;  /* 0x000000001014794e */ /* 0x000fce0000000000 */
[----:B-12---:R-:W-:Y:S05]  /*0280*/  CALL.ABS.NOINC R8 ;  /* 0x0000000008007343 */ /* 0x006fea0003c00000 */
.L_x_2:
[----:B------:R-:W0:Y:S01]  /*0290*/  SHFL.BFLY PT, R14, R29, 0x8, 0x1f ;  /* 0x0d001f001d0e7f89 */ /* 0x000e2200000e0000 */
[----:B------:R-:W-:Y:S02]  /*02a0*/  HFMA2 R3, -RZ, RZ, 0, 4.76837158203125e-07 ;  /* 0x00000008ff037431 */ /* 0x000fe400000001ff */
[----:B------:R-:W-:Y:S01]  /*02b0*/  IMAD.MOV.U32 R20, RZ, RZ, R18 ;  /* 0x000000ffff147224 */ /* 0x000fe200078e0012 */
[----:B------:R-:W-:Y:S01]  /*02c0*/  MOV R21, R19 ;  /* 0x0000001300157202 */ /* 0x000fe20000000f00 */
[----:B------:R1:W2:Y:S01]  /*02d0*/  LDC.64 R8, c[0x4][R28] ;  /* 0x010000001c087b82 */ /* 0x0002a20000000a00 */
[----:B------:R-:W3:Y:S01]  /*02e0*/  LDCU.64 UR4, c[0x4][0x8] ;  /* 0x01000100ff0477ac */ /* 0x000ee20008000a00 */
[----:B------:R-:W-:Y:S01]  /*02f0*/  IMAD.MOV.U32 R6, RZ, RZ, R25 ;  /* 0x000000ffff067224 */ /* 0x000fe200078e0019 */
[----:B------:R-:W-:Y:S01]  /*0300*/  MOV R7, R24 ;  /* 0x0000001800077202 */ /* 0x000fe20000000f00 */
[----:B------:R1:W-:Y:S01]  /*0310*/  STL.64 [R1], R2 ;  /* 0x0000000201007387 */ /* 0x0003e20000100a00 */
[----:B---3--:R-:W-:-:S02]  /*0320*/  IMAD.U32 R4, RZ, RZ, UR4 ;  /* 0x00000004ff047e24 */ /* 0x008fc4000f8e00ff */
[----:B0-----:R-:W-:Y:S01]  /*0330*/  FADD R29, R29, R14 ;  /* 0x0000000e1d1d7221 */ /* 0x001fe20000000000 */
[----:B------:R-:W-:Y:S01]  /*0340*/  MOV R5, UR5 ;  /* 0x0000000500057c02 */ /* 0x000fe20008000f00 */
[----:B------:R-:W0:Y:S08]  /*0350*/  F2F.F64.F32 R14, R14 ;  /* 0x0000000e000e7310 */ /* 0x000e300000201800 */
[----:B------:R-:W3:Y:S01]  /*0360*/  F2F.F64.F32 R22, R29 ;  /* 0x0000001d00167310 */ /* 0x000ee20000201800 */
[----:B0-----:R1:W-:Y:S04]  /*0370*/  STL.64 [R1+0x8], R14 ;  /* 0x0000080e01007387 */ /* 0x0013e80000100a00 */
[----:B---3--:R1:W-:Y:S02]  /*0380*/  STL.128 [R1+0x10], R20 ;  /* 0x0000101401007387 */ /* 0x0083e40000100c00 */
[----:B-1----:R-:W-:-:S07]  /*0390*/  LEPC R20, `(.L_x_3) ;  /* 0x000000001014794e */ /* 0x002fce0000000000 */
[----:B--2---:R-:W-:Y:S05]  /*03a0*/  CALL.ABS.NOINC R8 ;  /* 0x0000000008007343 */ /* 0x004fea0003c00000 */
.L_x_3:
[----:B------:R-:W0:Y:S01]  /*03b0*/  SHFL.BFLY PT, R14, R29, 0x4, 0x1f ;  /* 0x0c801f001d0e7f89 */ /* 0x000e2200000e0000 */
[----:B------:R-:W-:Y:S01]  /*03c0*/  IMAD.MOV.U32 R3, RZ, RZ, 0x4 ;  /* 0x00000004ff037424 */ /* 0x000fe200078e00ff */
[----:B------:R-:W-:Y:S01]  /*03d0*/  MOV R16, R22 ;  /* 0x0000001600107202 */ /* 0x000fe20000000f00 */
[----:B------:R-:W-:Y:S01]  /*03e0*/  IMAD.MOV.U32 R17, RZ, RZ, R23 ;  /* 0x000000ffff117224 */ /* 0x000fe200078e0017 */
[----:B------:R1:W2:Y:S01]  /*03f0*/  LDC.64 R8, c[0x4][R28] ;  /* 0x010000001c087b82 */ /* 0x0002a20000000a00 */
[----:B------:R-:W3:Y:S01]  /*0400*/  LDCU.64 UR4, c[0x4][0x8] ;  /* 0x01000100ff0477ac */ /* 0x000ee20008000a00 */
[----:B------:R1:W-:Y:S01]  /*0410*/  STL.64 [R1], R2 ;  /* 0x0000000201007387 */ /* 0x0003e20000100a00 */
[----:B------:R-:W-:Y:S01]  /*0420*/  MOV R6, R25 ;  /* 0x0000001900067202 */ /* 0x000fe20000000f00 */
[----:B------:R-:W-:Y:S01]  /*0430*/  IMAD.MOV.U32 R7, RZ, RZ, R24 ;  /* 0x000000ffff077224 */ /* 0x000fe200078e0018 */
[----:B---3--:R-:W-:Y:S01]  /*0440*/  MOV R4, UR4 ;  /* 0x0000000400047c02 */ /* 0x008fe20008000f00 */
[----:B0-----:R-:W-:Y:S01]  /*0450*/  FADD R29, R29, R14 ;  /* 0x0000000e1d1d7221 */ /* 0x001fe20000000000 */
[----:B------:R-:W-:Y:S01]  /*0460*/  IMAD.U32 R5, RZ, RZ, UR5 ;  /* 0x00000005ff057e24 */ /* 0x000fe2000f8e00ff */
[----:B------:R-:W0:Y:S08]  /*0470*/  F2F.F64.F32 R14, R14 ;  /* 0x0000000e000e7310 */ /* 0x000e300000201800 */
[----:B------:R-:W3:Y:S01]  /*0480*/  F2F.F64.F32 R18, R29 ;  /* 0x0000001d00127310 */ /* 0x000ee20000201800 */
[----:B0-----:R1:W-:Y:S04]  /*0490*/  STL.64 [R1+0x8], R14 ;  /* 0x0000080e01007387 */ /* 0x0013e80000100a00 */
[----:B---3--:R1:W-:Y:S02]  /*04a0*/  STL.128 [R1+0x10], R16 ;  /* 0x0000101001007387 */ /* 0x0083e40000100c00 */
[----:B------:R-:W-:-:S07]  /*04b0*/  LEPC R20, `(.L_x_4) ;  /* 0x000000001014794e */ /* 0x000fce0000000000 */
[----:B-12---:R-:W-:Y:S05]  /*04c0*/  CALL.ABS.NOINC R8 ;  /* 0x0000000008007343 */ /* 0x006fea0003c00000 */
.L_x_4:
[----:B------:R-:W0:Y:S01]  /*04d0*/  SHFL.BFLY PT, R14, R29, 0x2, 0x1f ;  /* 0x0c401f001d0e7f89 */ /* 0x000e2200000e0000 */
[----:B------:R-:W-:Y:S02]  /*04e0*/  HFMA2 R3, -RZ, RZ, 0, 1.1920928955078125e-07 ;  /* 0x00000002ff037431 */ /* 0x000fe400000001ff */
        /* <DEDUP_REMOVED lines=16> */
.L_x_5:
[----:B------:R0:W1:Y:S02]  /*05f0*/  SHFL.BFLY PT, R14, R16, 0x1, 0x1f ;  /* 0x0c201f00100e7f89 */ /* 0x00006400000e0000 */
.L_x_21:
[----:B-1----:R-:W-:Y:S01]  /*0600*/  FADD R18, R16, R14 ;  /* 0x0000000e10127221 */ /* 0x002fe20000000000 */
[----:B------:R-:W1:Y:S01]  /*0610*/  F2F.F64.F32 R10, R14 ;  /* 0x0000000e000a7310 */ /* 0x000e620000201800 */
[----:B------:R-:W-:Y:S01]  /*0620*/  IMAD.MOV.U32 R3, RZ, RZ, 0x1 ;  /* 0x00000001ff037424 */ /* 0x000fe200078e00ff */
[----:B0-----:R-:W-:Y:S01]  /*0630*/  MOV R16, R22 ;  /* 0x0000001600107202 */ /* 0x001fe20000000f00 */
[----:B------:R-:W-:Y:S01]  /*0640*/  IMAD.MOV.U32 R17, RZ, RZ, R23 ;  /* 0x000000ffff117224 */ /* 0x000fe200078e0017 */
[----:B------:R0:W2:Y:S01]  /*0650*/  LDC.64 R8, c[0x4][R28] ;  /* 0x010000001c087b82 */ /* 0x0000a20000000a00 */
[----:B------:R-:W3:Y:S01]  /*0660*/  LDCU.64 UR4, c[0x4][0x8] ;  /* 0x01000100ff0477ac */ /* 0x000ee20008000a00 */
[----:B------:R0:W-:Y:S01]  /*0670*/  STL.64 [R1], R2 ;  /* 0x0000000201007387 */ /* 0x0001e20000100a00 */
[----:B------:R-:W-:Y:S01]  /*0680*/  MOV R6, R25 ;  /* 0x0000001900067202 */ /* 0x000fe20000000f00 */
[----:B------:R-:W4:Y:S01]  /*0690*/  F2F.F64.F32 R18, R18 ;  /* 0x0000001200127310 */ /* 0x000f220000201800 */
[----:B------:R-:W-:Y:S01]  /*06a0*/  IMAD.MOV.U32 R7, RZ, RZ, R24 ;  /* 0x000000ffff077224 */ /* 0x000fe200078e0018 */
[----:B-1----:R0:W-:Y:S04]  /*06b0*/  STL.64 [R1+0x8], R10 ;  /* 0x0000080a01007387 */ /* 0x0021e80000100a00 */
[----:B----4-:R0:W-:Y:S01]  /*06c0*/  STL.128 [R1+0x10], R16 ;  /* 0x0000101001007387 */ /* 0x0101e20000100c00 */
[----:B---3--:R-:W-:Y:S01]  /*06d0*/  MOV R4, UR4 ;  /* 0x0000000400047c02 */ /* 0x008fe20008000f00 */
[----:B------:R-:W-:-:S07]  /*06e0*/  IMAD.U32 R5, RZ, RZ, UR5 ;  /* 0x00000005ff057e24 */ /* 0x000fce000f8e00ff */
[----:B------:R-:W-:-:S07]  /*06f0*/  LEPC R20, `(.L_x_6) ;  /* 0x000000001014794e */ /* 0x000fce0000000000 */
[----:B0-2---:R-:W-:Y:S05]  /*0700*/  CALL.ABS.NOINC R8 ;  /* 0x0000000008007343 */ /* 0x005fea0003c00000 */
.L_x_6:
[----:B------:R-:W-:-:S13]  /*0710*/  ISETP.NE.AND P0, PT, R2, RZ, PT ;  /* 0x000000ff0200720c */ /* 0x000fda0003f05270 */
[----:B------:R-:W-:Y:S05]  /*0720*/  @P0 EXIT ;  /* 0x000000000000094d */ /* 0x000fea0003800000 */
[----:B------:R0:W-:Y:S01]  /*0730*/  STL.64 [R1+0x20], R18 ;  /* 0x0000201201007387 */ /* 0x0001e20000100a00 */
[----:B------:R-:W1:Y:S01]  /*0740*/  LDC.64 R28, c[0x4][R28] ;  /* 0x010000001c1c7b82 */ /* 0x000e620000000a00 */
[----:B------:R-:W2:Y:S01]  /*0750*/  LDCU.64 UR4, c[0x4][0x18] ;  /* 0x01000300ff0477ac */ /* 0x000ea20008000a00 */
[----:B------:R-:W-:Y:S01]  /*0760*/  MOV R6, R27 ;  /* 0x0000001b00067202 */ /* 0x000fe20000000f00 */
[----:B------:R-:W-:Y:S01]  /*0770*/  IMAD.MOV.U32 R7, RZ, RZ, R26 ;  /* 0x000000ffff077224 */ /* 0x000fe200078e001a */
[----:B--2---:R-:W-:Y:S01]  /*0780*/  MOV R4, UR4 ;  /* 0x0000000400047c02 */ /* 0x004fe20008000f00 */
[----:B0-----:R-:W-:-:S07]  /*0790*/  IMAD.U32 R5, RZ, RZ, UR5 ;  /* 0x00000005ff057e24 */ /* 0x001fce000f8e00ff */
[----:B------:R-:W-:-:S07]  /*07a0*/  LEPC R20, `(.L_x_7) ;  /* 0x000000001014794e */ /* 0x000fce0000000000 */
[----:B-1----:R-:W-:Y:S05]  /*07b0*/  CALL.ABS.NOINC R28 ;  /* 0x000000001c007343 */ /* 0x002fea0003c00000 */
.L_x_7:
[----:B------:R-:W-:Y:S05]  /*07c0*/  EXIT ;  /* 0x000000000000794d */ /* 0x000fea0003800000 */
.L_x_1:
[----:B------:R-:W-:Y:S02]  /*07d0*/  HFMA2 R12, -RZ, RZ, 0, 9.5367431640625e-07 ;  /* 0x00000010ff0c7431 */ /* 0x000fe400000001ff */
[----:B------:R-:W-:Y:S01]  /*07e0*/  IMAD.MOV.U32 R11, RZ, RZ, 0x1f ;  /* 0x0000001fff0b7424 */ /* 0x000fe200078e00ff */
[----:B------:R-:W-:Y:S01]  /*07f0*/  MOV R15, 0xffffffff ;  /* 0xffffffff000f7802 */ /* 0x000fe20000000f00 */
[----:B------:R-:W-:Y:S01]  /*0800*/  IMAD.MOV.U32 R3, RZ, RZ, 0x10 ;  /* 0x00000010ff037424 */ /* 0x000fe200078e00ff */
[----:B------:R0:W1:Y:S01]  /*0810*/  LDC.64 R8, c[0x4][R28] ;  /* 0x010000001c087b82 */ /* 0x0000620000000a00 */
[----:B------:R-:W-:Y:S01]  /*0820*/  MOV R6, R25 ;  /* 0x0000001900067202 */ /* 0x000fe20000000f00 */
[----:B------:R-:W-:-:S07]  /*0830*/  IMAD.MOV.U32 R7, RZ, RZ, R24 ;  /* 0x000000ffff077224 */ /* 0x000fce00078e0018 */
[----:B01----:R-:W-:Y:S05]  /*0840*/  WARPSYNC.COLLECTIVE R15, `(.L_x_8) ;  /* 0x000000000f087348 */ /* 0x003fea0003c00000 */
[----:B------:R2:W3:Y:S02]  /*0850*/  SHFL.BFLY P6, R14, R13, R12, R11 ;  /* 0x0c00000c0d0e7389 */ /* 0x0004e400000c000b */
[----:B0123--:R-:W-:Y:S05]  /*0860*/  ENDCOLLECTIVE ;  /* 0x000000000000791b */ /* 0x00ffea0003800000 */
.L_x_8:
[----:B------:R-:W0:Y:S01]  /*0870*/  LDCU.64 UR4, c[0x4][0x8] ;  /* 0x01000100ff0477ac */ /* 0x000e220008000a00 */
[----:B------:R1:W-:Y:S01]  /*0880*/  STL.64 [R1], R2 ;  /* 0x0000000201007387 */ /* 0x0003e20000100a00 */
[----:B0-----:R-:W-:Y:S01]  /*0890*/  MOV R4, UR4 ;  /* 0x0000000400047c02 */ /* 0x001fe20008000f00 */
[----:B------:R-:W-:Y:S02]  /*08a0*/  IMAD.U32 R5, RZ, RZ, UR5 ;  /* 0x00000005ff057e24 */ /* 0x000fe4000f8e00ff */
[----:B------:R-:W-:Y:S01]  /*08b0*/  FADD R29, R13, R14 ;  /* 0x0000000e0d1d7221 */ /* 0x000fe20000000000 */
[----:B------:R-:W0:Y:S08]  /*08c0*/  F2F.F64.F32 R20, R14 ;  /* 0x0000000e00147310 */ /* 0x000e300000201800 */
[----:B------:R-:W2:Y:S01]  /*08d0*/  F2F.F64.F32 R18, R29 ;  /* 0x0000001d00127310 */ /* 0x000ea20000201800 */
[----:B0-----:R1:W-:Y:S04]  /*08e0*/  STL.64 [R1+0x8], R20 ;  /* 0x0000081401007387 */ /* 0x0013e80000100a00 */
[----:B--2---:R1:W-:Y:S02]  /*08f0*/  STL.128 [R1+0x10], R16 ;  /* 0x0000101001007387 */ /* 0x0043e40000100c00 */
[----:B-1----:R-:W-:-:S07]  /*0900*/  LEPC R20, `(.L_x_9) ;  /* 0x000000001014794e */ /* 0x002fce0000000000 */
[----:B------:R-:W-:Y:S05]  /*0910*/  CALL.ABS.NOINC R8 ;  /* 0x0000000008007343 */ /* 0x000fea0003c00000 */
.L_x_9:
[----:B------:R-:W-:Y:S01]  /*0920*/  HFMA2 R11, -RZ, RZ, 0, 1.847743988037109375e-06 ;  /* 0x0000001fff0b7431 */ /* 0x000fe200000001ff */
[----:B------:R-:W-:Y:S01]  /*0930*/  BSSY B0, `(.L_x_10) ;  /* 0x0000007000007945 */ /* 0x000fe20003800000 */
[----:B------:R-:W-:Y:S01]  /*0940*/  MOV R13, R29 ;  /* 0x0000001d000d7202 */ /* 0x000fe20000000f00 */
[----:B------:R-:W-:Y:S02]  /*0950*/  IMAD.MOV.U32 R12, RZ, RZ, 0x8 ;  /* 0x00000008ff0c7424 */ /* 0x000fe400078e00ff */
[----:B------:R-:W-:-:S07]  /*0960*/  IMAD.MOV.U32 R15, RZ, RZ, -0x1 ;  /* 0xffffffffff0f7424 */ /* 0x000fce00078e00ff */
[----:B------:R-:W-:Y:S05]  /*0970*/  WARPSYNC.COLLECTIVE R15, `(.L_x_11) ;  /* 0x000000000f087348 */ /* 0x000fea0003c00000 */
[----:B------:R0:W1:Y:S02]  /*0980*/  SHFL.BFLY P6, R14, R13, R12, R11 ;  /* 0x0c00000c0d0e7389 */ /* 0x00006400000c000b */
[----:B01----:R-:W-:Y:S05]  /*0990*/  ENDCOLLECTIVE ;  /* 0x000000000000791b */ /* 0x003fea0003800000 */
.L_x_11:
[----:B------:R-:W-:Y:S05]  /*09a0*/  BSYNC B0 ;  /* 0x0000000000007941 */ /* 0x000fea0003800000 */
.L_x_10:
[----:B------:R-:W-:Y:S01]  /*09b0*/  FADD R29, R29, R14 ;  /* 0x0000000e1d1d7221 */ /* 0x000fe20000000000 */
[----:B------:R-:W0:Y:S01]  /*09c0*/  F2F.F64.F32 R10, R14 ;  /* 0x0000000e000a7310 */ /* 0x000e220000201800 */
[----:B------:R-:W-:Y:S01]  /*09d0*/  MOV R3, 0x8 ;  /* 0x0000000800037802 */ /* 0x000fe20000000f00 */
[----:B------:R-:W-:Y:S01]  /*09e0*/  IMAD.MOV.U32 R20, RZ, RZ, R18 ;  /* 0x000000ffff147224 */ /* 0x000fe200078e0012 */
[----:B------:R-:W-:Y:S01]  /*09f0*/  MOV R21, R19 ;  /* 0x0000001300157202 */ /* 0x000fe20000000f00 */
[----:B------:R1:W2:Y:S01]  /*0a00*/  LDC.64 R8, c[0x4][R28] ;  /* 0x010000001c087b82 */ /* 0x0002a20000000a00 */
[----:B------:R-:W3:Y:S01]  /*0a10*/  LDCU.64 UR4, c[0x4][0x8] ;  /* 0x01000100ff0477ac */ /* 0x000ee20008000a00 */
[----:B------:R1:W-:Y:S01]  /*0a20*/  STL.64 [R1], R2 ;  /* 0x0000000201007387 */ /* 0x0003e20000100a00 */
[----:B------:R-:W-:Y:S01]  /*0a30*/  IMAD.MOV.U32 R6, RZ, RZ, R25 ;  /* 0x000000ffff067224 */ /* 0x000fe200078e0019 */
[----:B------:R-:W4:Y:S01]  /*0a40*/  F2F.F64.F32 R22, R29 ;  /* 0x0000001d00167310 */ /* 0x000f220000201800 */
[----:B------:R-:W-:Y:S01]  /*0a50*/  MOV R7, R24 ;  /* 0x0000001800077202 */ /* 0x000fe20000000f00 */
[----:B0-----:R1:W-:Y:S04]  /*0a60*/  STL.64 [R1+0x8], R10 ;  /* 0x0000080a01007387 */ /* 0x0013e80000100a00 */
[----:B----4-:R1:W-:Y:S01]  /*0a70*/  STL.128 [R1+0x10], R20 ;  /* 0x0000101401007387 */ /* 0x0103e20000100c00 */
[----:B---3--:R-:W-:Y:S01]  /*0a80*/  IMAD.U32 R4, RZ, RZ, UR4 ;  /* 0x00000004ff047e24 */ /* 0x008fe2000f8e00ff */
[----:B------:R-:W-:-:S07]  /*0a90*/  MOV R5, UR5 ;  /* 0x0000000500057c02 */ /* 0x000fce0008000f00 */
[----:B-1----:R-:W-:-:S07]  /*0aa0*/  LEPC R20, `(.L_x_12) ;  /* 0x000000001014794e */ /* 0x002fce0000000000 */
[----:B--2---:R-:W-:Y:S05]  /*0ab0*/  CALL.ABS.NOINC R8 ;  /* 0x0000000008007343 */ /* 0x004fea0003c00000 */
.L_x_12:
[----:B------:R-:W-:Y:S01]  /*0ac0*/  HFMA2 R12, -RZ, RZ, 0, 2.384185791015625e-07 ;  /* 0x00000004ff0c7431 */ /* 0x000fe200000001ff */
[----:B------:R-:W-:Y:S01]  /*0ad0*/  BSSY B0, `(.L_x_13) ;  /* 0x0000007000007945 */ /* 0x000fe20003800000 */
[----:B------:R-:W-:Y:S01]  /*0ae0*/  IMAD.MOV.U32 R13, RZ, RZ, R29 ;  /* 0x000000ffff0d7224 */ /* 0x000fe200078e001d */
[----:B------:R-:W-:Y:S01]  /*0af0*/  MOV R15, 0xffffffff ;  /* 0xffffffff000f7802 */ /* 0x000fe20000000f00 */
[----:B------:R-:W-:-:S07]  /*0b00*/  IMAD.MOV.U32 R11, RZ, RZ, 0x1f ;  /* 0x0000001fff0b7424 */ /* 0x000fce00078e00ff */
[----:B------:R-:W-:Y:S05]  /*0b10*/  WARPSYNC.COLLECTIVE R15, `(.L_x_14) ;  /* 0x000000000f087348 */ /* 0x000fea0003c00000 */
[----:B------:R0:W1:Y:S02]  /*0b20*/  SHFL.BFLY P6, R14, R13, R12, R11 ;  /* 0x0c00000c0d0e7389 */ /* 0x00006400000c000b */
[----:B01----:R-:W-:Y:S05]  /*0b30*/  ENDCOLLECTIVE ;  /* 0x000000000000791b */ /* 0x003fea0003800000 */
.L_x_14:
[----:B------:R-:W-:Y:S05]  /*0b40*/  BSYNC B0 ;  /* 0x0000000000007941 */ /* 0x000fea0003800000 */
.L_x_13:
[----:B------:R-:W-:Y:S01]  /*0b50*/  FADD R29, R29, R14 ;  /* 0x0000000e1d1d7221 */ /* 0x000fe20000000000 */
[----:B------:R-:W0:Y:S01]  /*0b60*/  F2F.F64.F32 R10, R14 ;  /* 0x0000000e000a7310 */ /* 0x000e220000201800 */
[----:B------:R-:W-:Y:S01]  /*0b70*/  IMAD.MOV.U32 R3, RZ, RZ, 0x4 ;  /* 0x00000004ff037424 */ /* 0x000fe200078e00ff */
[----:B------:R-:W-:Y:S01]  /*0b80*/  MOV R16, R22 ;  /* 0x0000001600107202 */ /* 0x000fe20000000f00 */
[----:B------:R-:W-:Y:S01]  /*0b90*/  IMAD.MOV.U32 R17, RZ, RZ, R23 ;  /* 0x000000ffff117224 */ /* 0x000fe200078e0017 */
[----:B------:R1:W2:Y:S01]  /*0ba0*/  LDC.64 R8, c[0x4][R28] ;  /* 0x010000001c087b82 */ /* 0x0002a20000000a00 */
[----:B------:R-:W3:Y:S01]  /*0bb0*/  LDCU.64 UR4, c[0x4][0x8] ;  /* 0x01000100ff0477ac */ /* 0x000ee20008000a00 */
[----:B------:R1:W-:Y:S01]  /*0bc0*/  STL.64 [R1], R2 ;  /* 0x0000000201007387 */ /* 0x0003e20000100a00 */
[----:B------:R-:W-:Y:S01]  /*0bd0*/  MOV R6, R25 ;  /* 0x0000001900067202 */ /* 0x000fe20000000f00 */
[----:B------:R-:W4:Y:S01]  /*0be0*/  F2F.F64.F32 R18, R29 ;  /* 0x0000001d00127310 */ /* 0x000f220000201800 */
[----:B------:R-:W-:Y:S01]  /*0bf0*/  IMAD.MOV.U32 R7, RZ, RZ, R24 ;  /* 0x000000ffff077224 */ /* 0x000fe200078e0018 */
[----:B0-----:R1:W-:Y:S04]  /*0c00*/  STL.64 [R1+0x8], R10 ;  /* 0x0000080a01007387 */ /* 0x0013e80000100a00 */
[----:B----4-:R1:W-:Y:S01]  /*0c10*/  STL.128 [R1+0x10], R16 ;  /* 0x0000101001007387 */ /* 0x0103e20000100c00 */
[----:B---3--:R-:W-:Y:S01]  /*0c20*/  MOV R4, UR4 ;  /* 0x0000000400047c02 */ /* 0x008fe20008000f00 */
[----:B------:R-:W-:-:S07]  /*0c30*/  IMAD.U32 R5, RZ, RZ, UR5 ;  /* 0x00000005ff057e24 */ /* 0x000fce000f8e00ff */
[----:B------:R-:W-:-:S07]  /*0c40*/  LEPC R20, `(.L_x_15) ;  /* 0x000000001014794e */ /* 0x000fce0000000000 */
[----:B-12---:R-:W-:Y:S05]  /*0c50*/  CALL.ABS.NOINC R8 ;  /* 0x0000000008007343 */ /* 0x006fea0003c00000 */
.L_x_15:
        /* <DEDUP_REMOVED lines=8> */
.L_x_17:
[----:B------:R-:W-:Y:S05]  /*0ce0*/  BSYNC B0 ;  /* 0x0000000000007941 */ /* 0x000fea0003800000 */
.L_x_16:
        /* <DEDUP_REMOVED lines=17> */
.L_x_18:
[----:B------:R-:W-:Y:S01]  /*0e00*/  HFMA2 R12, -RZ, RZ, 0, 5.9604644775390625e-08 ;  /* 0x00000001ff0c7431 */ /* 0x000fe200000001ff */
[----:B------:R-:W-:Y:S01]  /*0e10*/  BSSY B0, `(.L_x_19) ;  /* 0x0000007000007945 */ /* 0x000fe20003800000 */
[----:B------:R-:W-:Y:S01]  /*0e20*/  IMAD.MOV.U32 R13, RZ, RZ, R16 ;  /* 0x000000ffff0d7224 */ /* 0x000fe200078e0010 */
[----:B------:R-:W-:Y:S01]  /*0e30*/  MOV R15, 0xffffffff ;  /* 0xffffffff000f7802 */ /* 0x000fe20000000f00 */
[----:B------:R-:W-:-:S07]  /*0e40*/  IMAD.MOV.U32 R11, RZ, RZ, 0x1f ;  /* 0x0000001fff0b7424 */ /* 0x000fce00078e00ff */
[----:B------:R-:W-:Y:S05]  /*0e50*/  WARPSYNC.COLLECTIVE R15, `(.L_x_20) ;  /* 0x000000000f087348 */ /* 0x000fea0003c00000 */
[----:B------:R0:W1:Y:S02]  /*0e60*/  SHFL.BFLY P6, R14, R13, R12, R11 ;  /* 0x0c00000c0d0e7389 */ /* 0x00006400000c000b */
[----:B01----:R-:W-:Y:S05]  /*0e70*/  ENDCOLLECTIVE ;  /* 0x000000000000791b */ /* 0x003fea0003800000 */
.L_x_20:
[----:B------:R-:W-:Y:S05]  /*0e80*/  BSYNC B0 ;  /* 0x0000000000007941 */ /* 0x000fea0003800000 */
.L_x_19:
[----:B------:R-:W-:Y:S05]  /*0e90*/  BRA `(.L_x_21) ;  /* 0xfffffff400d87947 */ /* 0x000fea000383ffff */
.L_x_22:
[----:B------:R-:W-:-:S00]  /*0ea0*/  BRA `(.L_x_22) ;  /* 0xfffffffc00fc7947 */ /* 0x000fc0000383ffff */
[----:B------:R-:W-:-:S00]  /*0eb0*/  NOP ;  /* 0x0000000000007918 */ /* 0x000fc00000000000 */
        /* <DEDUP_REMOVED lines=12> */
.L_x_23:


//--------------------- .nv.global.init           --------------------------
	.section	.nv.global.init,"aw",@progbits
.nv.global.init:
	.type		$str$2,@object
	.size		$str$2,($str$1 - $str$2)
$str$2:
        /*0000*/ 	.byte	0x0a, 0x2a, 0x2a, 0x20, 0x46, 0x69, 0x6e, 0x61, 0x6c, 0x20, 0x57, 0x61, 0x72, 0x70, 0x20, 0x53
        /*0010*/ 	.byte	0x75, 0x6d, 0x20, 0x3d, 0x20, 0x25, 0x2e, 0x31, 0x66, 0x20, 0x2a, 0x2a, 0x0a, 0x00
	.type		$str$1,@object
	.size		$str$1,($str - $str$1)
$str$1:
        /*001e*/ 	.byte	0x2d, 0x2d, 0x20, 0x42, 0x65, 0x66, 0x6f, 0x72, 0x65, 0x20, 0x72, 0x65, 0x64, 0x75, 0x63, 0x65
        /*002e*/ 	.byte	0x3a, 0x20, 0x54, 0x25, 0x64, 0x20, 0x76, 0x61, 0x6c, 0x3d, 0x25, 0x2e, 0x31, 0x66, 0x0a, 0x00
	.type		$str,@object
	.size		$str,(.L_0 - $str)
$str:
        /*003e*/ 	.byte	0x54, 0x25, 0x64, 0x3a, 0x20, 0x6d, 0x61, 0x73, 0x6b, 0x3d, 0x25, 0x64, 0x2c, 0x20, 0x74, 0x6d
        /*004e*/ 	.byte	0x70, 0x3d, 0x25, 0x2e, 0x31, 0x66, 0x2c, 0x20, 0x76, 0x61, 0x6c, 0x3d, 0x25, 0x2e, 0x31, 0x66
        /*005e*/ 	.byte	0x2d, 0x3e, 0x25, 0x2e, 0x31, 0x66, 0x0a, 0x00
.L_0:


//--------------------- .nv.shared.reserved.0     --------------------------
	.section	.nv.shared.reserved.0,"aw",@nobits
	.weak		__nv_reservedSMEM_offset_0_alias
	.size		__nv_reservedSMEM_offset_0_alias, 0, 64
	.other		__nv_reservedSMEM_offset_0_alias,@"STO_CUDA_RESERVED_SHARED STV_DEFAULT"
__nv_reservedSMEM_offset_0_alias:
	.zero		0
	.zero		64


//--------------------- .nv.constant0._Z16warp_reduce_demov --------------------------
	.section	.nv.constant0._Z16warp_reduce_demov,"a",@progbits
	.sectionflags	@""
	.align	4
.nv.constant0._Z16warp_reduce_demov:
	.zero		896


//--------------------- SYMBOLS --------------------------

	.type		.nv.reservedSmem.offset0,@object
	.size		.nv.reservedSmem.offset0,0x4
	.type		vprintf,@function
